	.headerflags	@"EF_CUDA_TEXMODE_UNIFIED EF_CUDA_64BIT_ADDRESS EF_CUDA_ACCELERATORS EF_CUDA_SM90 EF_CUDA_VIRTUAL_SM(EF_CUDA_SM90)"
	.elftype	@"ET_EXEC"


//--------------------- .nv.info                  --------------------------
	.section	.nv.info,"",@"SHT_CUDA_INFO"
	.align	4


	//----- nvinfo : EIATTR_REGCOUNT
	.align		4
        /*0000*/ 	.byte	0x04, 0x2f
        /*0002*/ 	.short	(.L_1 - .L_0)
	.align		4
.L_0:
        /*0004*/ 	.word	index@(triton_poi_fused_cat_79)
        /*0008*/ 	.word	0x0000001e


	//----- nvinfo : EIATTR_MIN_STACK_SIZE
	.align		4
.L_1:
        /*000c*/ 	.byte	0x04, 0x12
        /*000e*/ 	.short	(.L_3 - .L_2)
	.align		4
.L_2:
        /*0010*/ 	.word	index@(triton_poi_fused_cat_79)
        /*0014*/ 	.word	0x00000000


	//----- nvinfo : EIATTR_FRAME_SIZE
	.align		4
.L_3:
        /*0018*/ 	.byte	0x04, 0x11
        /*001a*/ 	.short	(.L_5 - .L_4)
	.align		4
.L_4:
        /*001c*/ 	.word	index@(triton_poi_fused_cat_79)
        /*0020*/ 	.word	0x00000000


	//----- nvinfo : EIATTR_MIN_STACK_SIZE
	.align		4
.L_5:
        /*0024*/ 	.byte	0x04, 0x12
        /*0026*/ 	.short	(.L_7 - .L_6)
	.align		4
.L_6:
        /*0028*/ 	.word	index@(triton_poi_fused_cat_79)
        /*002c*/ 	.word	0x00000000
.L_7:


//--------------------- .nv.info.triton_poi_fused_cat_79 --------------------------
	.section	.nv.info.triton_poi_fused_cat_79,"",@"SHT_CUDA_INFO"
	.sectionflags	@""
	.align	4


	//----- nvinfo : EIATTR_CUDA_API_VERSION
	.align		4
        /*0000*/ 	.byte	0x04, 0x37
        /*0002*/ 	.short	(.L_9 - .L_8)
.L_8:
        /*0004*/ 	.word	0x0000007c


	//----- nvinfo : EIATTR_KPARAM_INFO
	.align		4
.L_9:
        /*0008*/ 	.byte	0x04, 0x17
        /*000a*/ 	.short	(.L_11 - .L_10)
.L_10:
        /*000c*/ 	.word	0x00000000
        /*0010*/ 	.short	0x0009
        /*0012*/ 	.short	0x0048
        /*0014*/ 	.byte	0x00, 0xf0, 0x11, 0x00


	//----- nvinfo : EIATTR_KPARAM_INFO
	.align		4
.L_11:
        /*0018*/ 	.byte	0x04, 0x17
        /*001a*/ 	.short	(.L_13 - .L_12)
.L_12:
        /*001c*/ 	.word	0x00000000
        /*0020*/ 	.short	0x0008
        /*0022*/ 	.short	0x0040
        /*0024*/ 	.byte	0x00, 0xf4, 0x21, 0x00


	//----- nvinfo : EIATTR_KPARAM_INFO
	.align		4
.L_13:
        /*0028*/ 	.byte	0x04, 0x17
        /*002a*/ 	.short	(.L_15 - .L_14)
.L_14:
        /*002c*/ 	.word	0x00000000
        /*0030*/ 	.short	0x0007
        /*0032*/ 	.short	0x0038
        /*0034*/ 	.byte	0x00, 0xf4, 0x21, 0x00


	//----- nvinfo : EIATTR_KPARAM_INFO
	.align		4
.L_15:
        /*0038*/ 	.byte	0x04, 0x17
        /*003a*/ 	.short	(.L_17 - .L_16)
.L_16:
        /*003c*/ 	.word	0x00000000
        /*0040*/ 	.short	0x0006
        /*0042*/ 	.short	0x0030
        /*0044*/ 	.byte	0x00, 0xf4, 0x21, 0x00


	//----- nvinfo : EIATTR_KPARAM_INFO
	.align		4
.L_17:
        /*0048*/ 	.byte	0x04, 0x17
        /*004a*/ 	.short	(.L_19 - .L_18)
.L_18:
        /*004c*/ 	.word	0x00000000
        /*0050*/ 	.short	0x0005
        /*0052*/ 	.short	0x0028
        /*0054*/ 	.byte	0x00, 0xf4, 0x21, 0x00


	//----- nvinfo : EIATTR_KPARAM_INFO
	.align		4
.L_19:
        /*0058*/ 	.byte	0x04, 0x17
        /*005a*/ 	.short	(.L_21 - .L_20)
.L_20:
        /*005c*/ 	.word	0x00000000
        /*0060*/ 	.short	0x0004
        /*0062*/ 	.short	0x0020
        /*0064*/ 	.byte	0x00, 0xf4, 0x21, 0x00


	//----- nvinfo : EIATTR_KPARAM_INFO
	.align		4
.L_21:
        /*0068*/ 	.byte	0x04, 0x17
        /*006a*/ 	.short	(.L_23 - .L_22)
.L_22:
        /*006c*/ 	.word	0x00000000
        /*0070*/ 	.short	0x0003
        /*0072*/ 	.short	0x0018
        /*0074*/ 	.byte	0x00, 0xf4, 0x21, 0x00


	//----- nvinfo : EIATTR_KPARAM_INFO
	.align		4
.L_23:
        /*0078*/ 	.byte	0x04, 0x17
        /*007a*/ 	.short	(.L_25 - .L_24)
.L_24:
        /*007c*/ 	.word	0x00000000
        /*0080*/ 	.short	0x0002
        /*0082*/ 	.short	0x0010
        /*0084*/ 	.byte	0x00, 0xf4, 0x21, 0x00


	//----- nvinfo : EIATTR_KPARAM_INFO
	.align		4
.L_25:
        /*0088*/ 	.byte	0x04, 0x17
        /*008a*/ 	.short	(.L_27 - .L_26)
.L_26:
        /*008c*/ 	.word	0x00000000
        /*0090*/ 	.short	0x0001
        /*0092*/ 	.short	0x0008
        /*0094*/ 	.byte	0x00, 0xf4, 0x21, 0x00


	//----- nvinfo : EIATTR_KPARAM_INFO
	.align		4
.L_27:
        /*0098*/ 	.byte	0x04, 0x17
        /*009a*/ 	.short	(.L_29 - .L_28)
.L_28:
        /*009c*/ 	.word	0x00000000
        /*00a0*/ 	.short	0x0000
        /*00a2*/ 	.short	0x0000
        /*00a4*/ 	.byte	0x00, 0xf4, 0x21, 0x00


	//----- nvinfo : EIATTR_SPARSE_MMA_MASK
	.align		4
.L_29:
        /*00a8*/ 	.byte	0x03, 0x50
        /*00aa*/ 	.short	0x0000


	//----- nvinfo : EIATTR_MAXREG_COUNT
	.align		4
        /*00ac*/ 	.byte	0x03, 0x1b
        /*00ae*/ 	.short	0x00ff


	//----- nvinfo : EIATTR_EXIT_INSTR_OFFSETS
	.align		4
        /*00b0*/ 	.byte	0x04, 0x1c
        /*00b2*/ 	.short	(.L_31 - .L_30)


	//   ....[0]....
.L_30:
        /*00b4*/ 	.word	0x00000950


	//----- nvinfo : EIATTR_REQNTID
	.align		4
.L_31:
        /*00b8*/ 	.byte	0x04, 0x10
        /*00ba*/ 	.short	(.L_33 - .L_32)
.L_32:
        /*00bc*/ 	.word	0x00000080
        /*00c0*/ 	.word	0x00000001
        /*00c4*/ 	.word	0x00000001


	//----- nvinfo : EIATTR_CBANK_PARAM_SIZE
	.align		4
.L_33:
        /*00c8*/ 	.byte	0x03, 0x19
        /*00ca*/ 	.short	0x004c


	//----- nvinfo : EIATTR_PARAM_CBANK
	.align		4
        /*00cc*/ 	.byte	0x04, 0x0a
        /*00ce*/ 	.short	(.L_35 - .L_34)
	.align		4
.L_34:
        /*00d0*/ 	.word	index@(.nv.constant0.triton_poi_fused_cat_79)
        /*00d4*/ 	.short	0x0210
        /*00d6*/ 	.short	0x004c


	//----- nvinfo : EIATTR_SW_WAR
	.align		4
.L_35:
        /*00d8*/ 	.byte	0x04, 0x36
        /*00da*/ 	.short	(.L_37 - .L_36)
.L_36:
        /*00dc*/ 	.word	0x00000008
.L_37:


//--------------------- .nv.callgraph             --------------------------
	.section	.nv.callgraph,"",@"SHT_CUDA_CALLGRAPH"
	.align	4
	.sectionentsize	8
	.align		4
        /*0000*/ 	.word	0x00000000
	.align		4
        /*0004*/ 	.word	0xffffffff
	.align		4
        /*0008*/ 	.word	0x00000000
	.align		4
        /*000c*/ 	.word	0xfffffffe
	.align		4
        /*0010*/ 	.word	0x00000000
	.align		4
        /*0014*/ 	.word	0xfffffffd
	.align		4
        /*0018*/ 	.word	0x00000000
	.align		4
        /*001c*/ 	.word	0xfffffffc


//--------------------- .text.triton_poi_fused_cat_79 --------------------------
	.section	.text.triton_poi_fused_cat_79,"ax",@progbits
	.align	128
        .global         triton_poi_fused_cat_79
        .type           triton_poi_fused_cat_79,@function
        .size           triton_poi_fused_cat_79,(.L_x_1 - triton_poi_fused_cat_79)
        .other          triton_poi_fused_cat_79,@"STO_CUDA_ENTRY STV_DEFAULT"
triton_poi_fused_cat_79:
.text.triton_poi_fused_cat_79:
[----:B------:R-:W-:Y:S01]  /*0000*/  LDC R1, c[0x0][0x28] ;  /* 0x00000a00ff017b82 */ /* 0x000fe20000000800 */
[----:B------:R-:W1:Y:S07]  /*0010*/  S2R R0, SR_TID.X ;  /* 0x0000000000007919 */ /* 0x000e6e0000002100 */
[----:B------:R-:W2:Y:S01]  /*0020*/  LDC.64 R4, c[0x0][0x218] ;  /* 0x00008600ff047b82 */ /* 0x000ea20000000a00 */
[----:B------:R-:W-:Y:S01]  /*0030*/  CS2R R14, SRZ ;  /* 0x00000000000e7805 */ /* 0x000fe2000001ff00 */
[----:B------:R-:W-:Y:S01]  /*0040*/  ULDC.64 UR4, c[0x0][0x208] ;  /* 0x0000820000047ab9 */ /* 0x000fe20000000a00 */
[----:B------:R-:W3:Y:S05]  /*0050*/  S2R R3, SR_CTAID.X ;  /* 0x0000000000037919 */ /* 0x000eea0000002500 */
[----:B------:R-:W4:Y:S08]  /*0060*/  LDC.64 R8, c[0x0][0x220] ;  /* 0x00008800ff087b82 */ /* 0x000f300000000a00 */
[----:B------:R-:W5:Y:S01]  /*0070*/  LDC.64 R16, c[0x0][0x230] ;  /* 0x00008c00ff107b82 */ /* 0x000f620000000a00 */
[----:B------:R-:W-:Y:S01]  /*0080*/  CS2R R10, SRZ ;  /* 0x00000000000a7805 */ /* 0x000fe2000001ff00 */
[----:B------:R-:W-:Y:S01]  /*0090*/  ULDC.64 UR6, c[0x0][0x228] ;  /* 0x00008a0000067ab9 */ /* 0x000fe20000000a00 */
[----:B-1----:R-:W-:-:S05]  /*00a0*/  IMAD.SHL.U32 R0, R0, 0x2, RZ ;  /* 0x0000000200007824 */ /* 0x002fca00078e00ff */
[----:B------:R-:W-:-:S05]  /*00b0*/  LOP3.LUT R0, R0, 0xfe, RZ, 0xc0, !PT ;  /* 0x000000fe00007812 */ /* 0x000fca00078ec0ff */
[----:B---3--:R-:W-:-:S05]  /*00c0*/  IMAD R2, R3, 0x100, R0 ;  /* 0x0000010003027824 */ /* 0x008fca00078e0200 */
[----:B------:R-:W-:-:S04]  /*00d0*/  SHF.R.S32.HI R19, RZ, 0x1f, R2 ;  /* 0x0000001fff137819 */ /* 0x000fc80000011402 */
[CC--:B------:R-:W-:Y:S02]  /*00e0*/  LEA.HI R0, R19.reuse, R2.reuse, RZ, 0x6 ;  /* 0x0000000213007211 */ /* 0x0c0fe400078f30ff */
[----:B------:R-:W-:Y:S02]  /*00f0*/  LEA.HI R7, R19, R2, RZ, 0x3 ;  /* 0x0000000213077211 */ /* 0x000fe400078f18ff */
[----:B------:R-:W-:Y:S02]  /*0100*/  SHF.R.S32.HI R13, RZ, 0x6, R0 ;  /* 0x00000006ff0d7819 */ /* 0x000fe40000011400 */
[----:B------:R-:W-:Y:S02]  /*0110*/  SHF.R.S32.HI R12, RZ, 0x3, R7 ;  /* 0x00000003ff0c7819 */ /* 0x000fe40000011407 */
[----:B------:R-:W-:-:S04]  /*0120*/  LEA.HI R3, R13, R13, RZ, 0x7 ;  /* 0x0000000d0d037211 */ /* 0x000fc800078f38ff */
[----:B------:R-:W-:Y:S02]  /*0130*/  LOP3.LUT R6, R3, 0xffffff80, RZ, 0xc0, !PT ;  /* 0xffffff8003067812 */ /* 0x000fe400078ec0ff */
[----:B------:R-:W-:-:S03]  /*0140*/  LEA.HI R3, R12, R12, RZ, 0x3 ;  /* 0x0000000c0c037211 */ /* 0x000fc600078f18ff */
[----:B------:R-:W-:Y:S01]  /*0150*/  IMAD.IADD R13, R13, 0x1, -R6 ;  /* 0x000000010d0d7824 */ /* 0x000fe200078e0a06 */
[----:B------:R-:W-:-:S04]  /*0160*/  LOP3.LUT R3, R3, 0xfffffff8, RZ, 0xc0, !PT ;  /* 0xfffffff803037812 */ /* 0x000fc800078ec0ff */
[----:B------:R-:W-:Y:S01]  /*0170*/  ISETP.GE.AND P0, PT, R13, 0x40, PT ;  /* 0x000000400d00780c */ /* 0x000fe20003f06270 */
[----:B------:R-:W-:Y:S01]  /*0180*/  IMAD.IADD R12, R12, 0x1, -R3 ;  /* 0x000000010c0c7824 */ /* 0x000fe200078e0a03 */
[----:B------:R-:W-:-:S03]  /*0190*/  LOP3.LUT R3, R7, 0xfffffff8, RZ, 0xc0, !PT ;  /* 0xfffffff807037812 */ /* 0x000fc600078ec0ff */
[----:B--2---:R-:W-:Y:S01]  /*01a0*/  IMAD.WIDE R20, R12, 0x8, R4 ;  /* 0x000000080c147825 */ /* 0x004fe200078e0204 */
[----:B------:R-:W-:-:S03]  /*01b0*/  CS2R R4, SRZ ;  /* 0x0000000000047805 */ /* 0x000fc6000001ff00 */
[----:B------:R-:W-:-:S04]  /*01c0*/  IMAD.IADD R3, R2, 0x1, -R3 ;  /* 0x0000000102037824 */ /* 0x000fc800078e0a03 */
[----:B------:R-:W2:Y:S01]  /*01d0*/  @!P0 LDG.E.EL.64 R14, desc[UR4][R20.64] ;  /* 0x00000004140e8981 */ /* 0x000ea2000c2e1b00 */
[----:B------:R-:W-:Y:S01]  /*01e0*/  CS2R R6, SRZ ;  /* 0x0000000000067805 */ /* 0x000fe2000001ff00 */
[----:B----4-:R-:W-:Y:S01]  /*01f0*/  IMAD.WIDE R22, R3, 0x8, R8 ;  /* 0x0000000803167825 */ /* 0x010fe200078e0208 */
[----:B------:R-:W-:-:S04]  /*0200*/  CS2R R8, SRZ ;  /* 0x0000000000087805 */ /* 0x000fc8000001ff00 */
[----:B------:R-:W3:Y:S01]  /*0210*/  @!P0 LDG.E.EL.128 R4, desc[UR4][R22.64] ;  /* 0x0000000416048981 */ /* 0x000ee2000c2e1d00 */
[----:B-----5:R-:W-:-:S05]  /*0220*/  IMAD.WIDE R16, R3, 0x8, R16 ;  /* 0x0000000803107825 */ /* 0x020fca00078e0210 */
[----:B------:R1:W4:Y:S01]  /*0230*/  @!P0 LDG.E.EL.128 R8, desc[UR4][R16.64] ;  /* 0x0000000410088981 */ /* 0x000322000c2e1d00 */
[----:B------:R-:W-:-:S04]  /*0240*/  LEA.HI R19, R19, R2, RZ, 0xd ;  /* 0x0000000213137211 */ /* 0x000fc800078f68ff */
[----:B------:R-:W-:Y:S02]  /*0250*/  LOP3.LUT R26, R19, 0xffffe000, RZ, 0xc0, !PT ;  /* 0xffffe000131a7812 */ /* 0x000fe400078ec0ff */
[----:B--2---:R-:W-:Y:S02]  /*0260*/  SEL R20, R15, RZ, !P0 ;  /* 0x000000ff0f147207 */ /* 0x004fe40004000000 */
[----:B------:R-:W-:Y:S02]  /*0270*/  SEL R18, R14, RZ, !P0 ;  /* 0x000000ff0e127207 */ /* 0x000fe40004000000 */
[----:B------:R-:W-:Y:S02]  /*0280*/  SHF.R.U32.HI R15, RZ, 0x1d, R20 ;  /* 0x0000001dff0f7819 */ /* 0x000fe40000011614 */
[----:B---3--:R-:W-:Y:S02]  /*0290*/  SEL R23, R5, RZ, !P0 ;  /* 0x000000ff05177207 */ /* 0x008fe40004000000 */
[----:B------:R-:W-:-:S02]  /*02a0*/  LOP3.LUT R15, R15, 0x4, RZ, 0xc0, !PT ;  /* 0x000000040f0f7812 */ /* 0x000fc400078ec0ff */
[----:B------:R-:W-:Y:S02]  /*02b0*/  SEL R5, R6, RZ, !P0 ;  /* 0x000000ff06057207 */ /* 0x000fe40004000000 */
[----:B------:R-:W-:Y:S02]  /*02c0*/  IADD3 R24, P1, R15, R18, RZ ;  /* 0x000000120f187210 */ /* 0x000fe40007f3e0ff */
[----:B------:R-:W-:Y:S02]  /*02d0*/  SEL R18, R7, RZ, !P0 ;  /* 0x000000ff07127207 */ /* 0x000fe40004000000 */
[----:B------:R-:W-:Y:S01]  /*02e0*/  SEL R14, R4, RZ, !P0 ;  /* 0x000000ff040e7207 */ /* 0x000fe20004000000 */
[----:B------:R-:W-:Y:S01]  /*02f0*/  IMAD.X R7, RZ, RZ, R20, P1 ;  /* 0x000000ffff077224 */ /* 0x000fe200008e0614 */
[----:B------:R-:W-:Y:S01]  /*0300*/  SHF.R.U32.HI R21, RZ, 0x1b, R23 ;  /* 0x0000001bff157819 */ /* 0x000fe20000011617 */
[----:B------:R-:W-:Y:S01]  /*0310*/  IMAD.SHL.U32 R6, R24, 0x10, RZ ;  /* 0x0000001018067824 */ /* 0x000fe200078e00ff */
[----:B-1----:R-:W-:-:S02]  /*0320*/  LEA R17, P1, R5, UR6, 0x2 ;  /* 0x0000000605117c11 */ /* 0x002fc4000f8210ff */
[----:B------:R-:W-:Y:S02]  /*0330*/  LEA R16, P2, R14, UR6, 0x2 ;  /* 0x000000060e107c11 */ /* 0x000fe4000f8410ff */
[----:B------:R-:W-:Y:S02]  /*0340*/  LOP3.LUT R21, R21, 0x10, RZ, 0xc0, !PT ;  /* 0x0000001015157812 */ /* 0x000fe400078ec0ff */
[--C-:B------:R-:W-:Y:S02]  /*0350*/  SHF.R.U32.HI R15, RZ, 0x1b, R18.reuse ;  /* 0x0000001bff0f7819 */ /* 0x100fe40000011612 */
[----:B------:R-:W-:Y:S02]  /*0360*/  LEA.HI.X R5, R5, UR7, R18, 0x2, P1 ;  /* 0x0000000705057c11 */ /* 0x000fe400088f1412 */
[----:B----4-:R-:W-:Y:S02]  /*0370*/  SEL R20, R9, RZ, !P0 ;  /* 0x000000ff09147207 */ /* 0x010fe40004000000 */
[----:B------:R-:W-:-:S02]  /*0380*/  SEL R18, R11, RZ, !P0 ;  /* 0x000000ff0b127207 */ /* 0x000fc40004000000 */
[----:B------:R-:W-:Y:S02]  /*0390*/  SHF.L.U64.HI R4, R24, 0x4, R7 ;  /* 0x0000000418047819 */ /* 0x000fe40000010207 */
[----:B------:R-:W-:Y:S02]  /*03a0*/  LEA.HI.X R7, R14, UR7, R23, 0x2, P2 ;  /* 0x000000070e077c11 */ /* 0x000fe400090f1417 */
[----:B------:R-:W-:Y:S02]  /*03b0*/  IADD3 R16, P4, P3, R6, R16, R21 ;  /* 0x0000001006107210 */ /* 0x000fe40007b9e015 */
[----:B------:R-:W-:Y:S02]  /*03c0*/  SEL R23, R8, RZ, !P0 ;  /* 0x000000ff08177207 */ /* 0x000fe40004000000 */
[----:B------:R-:W-:Y:S02]  /*03d0*/  SEL R21, R10, RZ, !P0 ;  /* 0x000000ff0a157207 */ /* 0x000fe40004000000 */
[----:B------:R-:W-:-:S02]  /*03e0*/  SHF.R.U32.HI R11, RZ, 0x1b, R20 ;  /* 0x0000001bff0b7819 */ /* 0x000fc40000011614 */
[----:B------:R-:W-:Y:S02]  /*03f0*/  SHF.R.U32.HI R9, RZ, 0x1b, R18 ;  /* 0x0000001bff097819 */ /* 0x000fe40000011612 */
[----:B------:R-:W-:Y:S02]  /*0400*/  LOP3.LUT R15, R15, 0x10, RZ, 0xc0, !PT ;  /* 0x000000100f0f7812 */ /* 0x000fe400078ec0ff */
[----:B------:R-:W-:Y:S02]  /*0410*/  LEA R10, P5, R23, UR6, 0x2 ;  /* 0x00000006170a7c11 */ /* 0x000fe4000f8a10ff */
[----:B------:R-:W-:Y:S02]  /*0420*/  LEA R8, P6, R21, UR6, 0x2 ;  /* 0x0000000615087c11 */ /* 0x000fe4000f8c10ff */
[----:B------:R-:W-:Y:S02]  /*0430*/  LOP3.LUT R11, R11, 0x10, RZ, 0xc0, !PT ;  /* 0x000000100b0b7812 */ /* 0x000fe400078ec0ff */
[----:B------:R-:W-:-:S02]  /*0440*/  LOP3.LUT R9, R9, 0x10, RZ, 0xc0, !PT ;  /* 0x0000001009097812 */ /* 0x000fc400078ec0ff */
[----:B------:R-:W-:Y:S02]  /*0450*/  IADD3 R14, P2, P1, R6, R17, R15 ;  /* 0x00000011060e7210 */ /* 0x000fe4000795e00f */
[----:B------:R-:W-:Y:S02]  /*0460*/  LEA.HI.X R23, R23, UR7, R20, 0x2, P5 ;  /* 0x0000000717177c11 */ /* 0x000fe4000a8f1414 */
[----:B------:R-:W-:Y:S01]  /*0470*/  LEA.HI.X R21, R21, UR7, R18, 0x2, P6 ;  /* 0x0000000715157c11 */ /* 0x000fe2000b0f1412 */
[----:B------:R-:W-:Y:S01]  /*0480*/  IMAD.MOV.U32 R18, RZ, RZ, RZ ;  /* 0x000000ffff127224 */ /* 0x000fe200078e00ff */
[----:B------:R-:W-:Y:S02]  /*0490*/  IADD3.X R17, R4, R7, RZ, P4, P3 ;  /* 0x0000000704117210 */ /* 0x000fe400027e64ff */
[----:B------:R-:W-:Y:S02]  /*04a0*/  CS2R R24, SRZ ;  /* 0x0000000000187805 */ /* 0x000fe4000001ff00 */
[C---:B------:R-:W-:Y:S01]  /*04b0*/  IADD3 R10, P5, P6, R6.reuse, R10, R11 ;  /* 0x0000000a060a7210 */ /* 0x040fe20007ebe00b */
[----:B------:R-:W-:Y:S01]  /*04c0*/  ULDC.64 UR6, c[0x0][0x248] ;  /* 0x0000920000067ab9 */ /* 0x000fe20000000a00 */
[----:B------:R-:W-:-:S02]  /*04d0*/  IADD3 R8, P3, P4, R6, R8, R9 ;  /* 0x0000000806087210 */ /* 0x000fc40007c7e009 */
[C---:B------:R-:W-:Y:S01]  /*04e0*/  IADD3.X R15, R4.reuse, R5, RZ, P2, P1 ;  /* 0x00000005040f7210 */ /* 0x040fe200017e24ff */
[----:B------:R-:W1:Y:S01]  /*04f0*/  LDC.64 R6, c[0x0][0x210] ;  /* 0x00008400ff067b82 */ /* 0x000e620000000a00 */
[C---:B------:R-:W-:Y:S02]  /*0500*/  IADD3.X R11, R4.reuse, R23, RZ, P5, P6 ;  /* 0x00000017040b7210 */ /* 0x040fe40002fec4ff */
[----:B------:R-:W-:Y:S01]  /*0510*/  IADD3.X R9, R4, R21, RZ, P3, P4 ;  /* 0x0000001504097210 */ /* 0x000fe20001fe84ff */
[----:B------:R-:W-:Y:S01]  /*0520*/  IMAD.SHL.U32 R21, R13, 0x10, RZ ;  /* 0x000000100d157824 */ /* 0x000fe200078e00ff */
[----:B------:R-:W-:-:S03]  /*0530*/  SHF.R.S32.HI R20, RZ, 0xd, R19 ;  /* 0x0000000dff147819 */ /* 0x000fc60000011413 */
[----:B------:R-:W2:Y:S01]  /*0540*/  LDC.64 R4, c[0x0][0x238] ;  /* 0x00008e00ff047b82 */ /* 0x000ea20000000a00 */
[----:B------:R-:W-:-:S04]  /*0550*/  IMAD.WIDE R16, R21, 0x4, R16 ;  /* 0x0000000415107825 */ /* 0x000fc800078e0210 */
[----:B------:R-:W-:-:S04]  /*0560*/  IMAD.WIDE R14, R21, 0x4, R14 ;  /* 0x00000004150e7825 */ /* 0x000fc800078e020e */
[----:B------:R-:W-:-:S04]  /*0570*/  IMAD.WIDE R10, R21, 0x4, R10 ;  /* 0x00000004150a7825 */ /* 0x000fc800078e020a */
[----:B------:R-:W-:-:S04]  /*0580*/  IMAD.WIDE R8, R21, 0x4, R8 ;  /* 0x0000000415087825 */ /* 0x000fc800078e0208 */
[----:B------:R-:W-:-:S04]  /*0590*/  IMAD.SHL.U32 R23, R20, 0x400, RZ ;  /* 0x0000040014177824 */ /* 0x000fc800078e00ff */
[----:B------:R-:W-:-:S04]  /*05a0*/  IMAD.WIDE R16, R23, 0x4, R16 ;  /* 0x0000000417107825 */ /* 0x000fc800078e0210 */
[C---:B------:R-:W-:Y:S01]  /*05b0*/  IMAD.WIDE R14, R23.reuse, 0x4, R14 ;  /* 0x00000004170e7825 */ /* 0x040fe200078e020e */
[----:B------:R3:W4:Y:S03]  /*05c0*/  @!P0 LDG.E.EL R18, desc[UR4][R16.64] ;  /* 0x0000000410128981 */ /* 0x000726000c2e1900 */
[----:B------:R-:W-:Y:S01]  /*05d0*/  IMAD.WIDE R10, R23, 0x4, R10 ;  /* 0x00000004170a7825 */ /* 0x000fe200078e020a */
[----:B------:R-:W-:Y:S01]  /*05e0*/  ISETP.GT.AND P1, PT, R13, 0x3f, PT ;  /* 0x0000003f0d00780c */ /* 0x000fe20003f24270 */
[----:B------:R-:W5:Y:S02]  /*05f0*/  @!P0 LDG.E.EL R24, desc[UR4][R14.64] ;  /* 0x000000040e188981 */ /* 0x000f64000c2e1900 */
[----:B------:R-:W-:Y:S02]  /*0600*/  IMAD.WIDE R22, R23, 0x4, R8 ;  /* 0x0000000417167825 */ /* 0x000fe400078e0208 */
[----:B------:R-:W1:Y:S01]  /*0610*/  LDC.64 R8, c[0x0][0x240] ;  /* 0x00009000ff087b82 */ /* 0x000e620000000a00 */
[----:B------:R2:W5:Y:S01]  /*0620*/  @!P0 LDG.E.EL R25, desc[UR4][R10.64] ;  /* 0x000000040a198981 */ /* 0x000562000c2e1900 */
[----:B------:R-:W-:-:S02]  /*0630*/  IMAD.SHL.U32 R19, R20, 0x1000, RZ ;  /* 0x0000100014137824 */ /* 0x000fc400078e00ff */
[----:B------:R-:W-:-:S03]  /*0640*/  IMAD.MOV.U32 R21, RZ, RZ, RZ ;  /* 0x000000ffff157224 */ /* 0x000fc600078e00ff */
[----:B---3--:R-:W-:Y:S01]  /*0650*/  IADD3 R17, R19, R2, -R26 ;  /* 0x0000000213117210 */ /* 0x008fe20007ffe81a */
[----:B--2---:R-:W-:Y:S01]  /*0660*/  IMAD.WIDE R26, R3, 0x4, R4 ;  /* 0x00000004031a7825 */ /* 0x004fe200078e0204 */
[----:B------:R-:W-:Y:S02]  /*0670*/  LOP3.LUT R3, R0, 0xffffffc0, RZ, 0xc0, !PT ;  /* 0xffffffc000037812 */ /* 0x000fe400078ec0ff */
[----:B------:R-:W-:Y:S01]  /*0680*/  CS2R R4, SRZ ;  /* 0x0000000000047805 */ /* 0x000fe2000001ff00 */
[----:B------:R-:W2:Y:S01]  /*0690*/  @!P0 LDG.E.EL R21, desc[UR4][R22.64] ;  /* 0x0000000416158981 */ /* 0x000ea2000c2e1900 */
[----:B------:R-:W-:Y:S02]  /*06a0*/  IMAD.SHL.U32 R13, R13, 0x40, RZ ;  /* 0x000000400d0d7824 */ /* 0x000fe400078e00ff */
[----:B------:R-:W-:Y:S01]  /*06b0*/  IMAD.IADD R0, R2, 0x1, -R3 ;  /* 0x0000000102007824 */ /* 0x000fe200078e0a03 */
[----:B------:R-:W-:Y:S01]  /*06c0*/  SHF.R.S32.HI R10, RZ, 0x1f, R19 ;  /* 0x0000001fff0a7819 */ /* 0x000fe20000011413 */
[----:B-1----:R-:W-:Y:S01]  /*06d0*/  IMAD.WIDE R16, R17, 0x4, R6 ;  /* 0x0000000411107825 */ /* 0x002fe200078e0206 */
[----:B------:R-:W-:-:S02]  /*06e0*/  CS2R R6, SRZ ;  /* 0x0000000000067805 */ /* 0x000fc4000001ff00 */
[----:B------:R-:W-:Y:S01]  /*06f0*/  SHF.R.S32.HI R3, RZ, 0x1f, R13 ;  /* 0x0000001fff037819 */ /* 0x000fe2000001140d */
[----:B------:R-:W3:Y:S01]  /*0700*/  @!P0 LDG.E.EL.64 R4, desc[UR4][R26.64] ;  /* 0x000000041a048981 */ /* 0x000ee2000c2e1b00 */
[----:B------:R-:W-:Y:S02]  /*0710*/  IADD3 R19, P2, P3, R13, R0, R19 ;  /* 0x000000000d137210 */ /* 0x000fe40007b5e013 */
[----:B------:R-:W-:Y:S01]  /*0720*/  SHF.R.S32.HI R11, RZ, 0x1f, R0 ;  /* 0x0000001fff0b7819 */ /* 0x000fe20000011400 */
[----:B------:R-:W-:Y:S01]  /*0730*/  IMAD.MOV.U32 R0, RZ, RZ, RZ ;  /* 0x000000ffff007224 */ /* 0x000fe200078e00ff */
[----:B------:R1:W3:Y:S02]  /*0740*/  @!P0 LDG.E.64 R6, desc[UR4][R16.64] ;  /* 0x0000000410068981 */ /* 0x0002e4000c1e1b00 */
[----:B------:R-:W-:Y:S01]  /*0750*/  IADD3.X R10, R3, R11, R10, P2, P3 ;  /* 0x0000000b030a7210 */ /* 0x000fe200017e640a */
[----:B------:R-:W-:Y:S02]  /*0760*/  IMAD.MOV.U32 R3, RZ, RZ, RZ ;  /* 0x000000ffff037224 */ /* 0x000fe400078e00ff */
[----:B0-----:R-:W-:Y:S01]  /*0770*/  IMAD.WIDE R12, R12, 0x4, R8 ;  /* 0x000000040c0c7825 */ /* 0x001fe200078e0208 */
[----:B------:R-:W-:-:S02]  /*0780*/  LEA R14, P2, R19, UR6, 0x2 ;  /* 0x00000006130e7c11 */ /* 0x000fc4000f8410ff */
[----:B------:R-:W-:Y:S02]  /*0790*/  CS2R R8, SRZ ;  /* 0x0000000000087805 */ /* 0x000fe4000001ff00 */
[----:B------:R-:W3:Y:S01]  /*07a0*/  @!P0 LDG.E.EL R0, desc[UR4][R12.64] ;  /* 0x000000040c008981 */ /* 0x000ee2000c2e1900 */
[----:B------:R-:W-:Y:S02]  /*07b0*/  LEA.HI.X R15, R19, UR7, R10, 0x2, P2 ;  /* 0x00000007130f7c11 */ /* 0x000fe400090f140a */
[----:B------:R-:W0:Y:S01]  /*07c0*/  LDC.64 R10, c[0x0][0x250] ;  /* 0x00009400ff0a7b82 */ /* 0x000e220000000a00 */
[----:B------:R0:W3:Y:S04]  /*07d0*/  @!P0 LDG.E.EL R3, desc[UR4][R12.64] ;  /* 0x000000040c038981 */ /* 0x0000e8000c2e1900 */
[----:B------:R-:W3:Y:S01]  /*07e0*/  @P1 LDG.E.64 R8, desc[UR4][R14.64+-0x4000] ;  /* 0xffc000040e081981 */ /* 0x000ee2000c1e1b00 */
[----:B0-----:R-:W-:Y:S01]  /*07f0*/  IMAD.WIDE R10, R2, 0x4, R10 ;  /* 0x00000004020a7825 */ /* 0x001fe200078e020a */
[----:B----4-:R-:W-:-:S02]  /*0800*/  SEL R19, R18, RZ, !P0 ;  /* 0x000000ff12137207 */ /* 0x010fc40004000000 */
[----:B-----5:R-:W-:Y:S02]  /*0810*/  SEL R24, R24, RZ, !P0 ;  /* 0x000000ff18187207 */ /* 0x020fe40004000000 */
[----:B-1----:R-:W-:-:S05]  /*0820*/  SEL R16, R25, RZ, !P0 ;  /* 0x000000ff19107207 */ /* 0x002fca0004000000 */
[----:B------:R-:W-:Y:S01]  /*0830*/  FADD R16, -R19, R16 ;  /* 0x0000001013107221 */ /* 0x000fe20000000100 */
[----:B--2---:R-:W-:-:S05]  /*0840*/  SEL R21, R21, RZ, !P0 ;  /* 0x000000ff15157207 */ /* 0x004fca0004000000 */
[----:B------:R-:W-:Y:S01]  /*0850*/  FADD R21, -R24, R21 ;  /* 0x0000001518157221 */ /* 0x000fe20000000100 */
[----:B---3--:R-:W-:Y:S02]  /*0860*/  SEL R4, R4, RZ, !P0 ;  /* 0x000000ff04047207 */ /* 0x008fe40004000000 */
[----:B------:R-:W-:Y:S02]  /*0870*/  SEL R5, R5, RZ, !P0 ;  /* 0x000000ff05057207 */ /* 0x000fe40004000000 */
[----:B------:R-:W-:Y:S01]  /*0880*/  SEL R13, R6, RZ, !P0 ;  /* 0x000000ff060d7207 */ /* 0x000fe20004000000 */
[----:B------:R-:W-:Y:S01]  /*0890*/  FFMA R4, R16, R4, R19 ;  /* 0x0000000410047223 */ /* 0x000fe20000000013 */
[----:B------:R-:W-:Y:S01]  /*08a0*/  SEL R6, R7, RZ, !P0 ;  /* 0x000000ff07067207 */ /* 0x000fe20004000000 */
[----:B------:R-:W-:Y:S02]  /*08b0*/  FFMA R5, R21, R5, R24 ;  /* 0x0000000515057223 */ /* 0x000fe40000000018 */
[----:B------:R-:W-:-:S02]  /*08c0*/  FADD R4, -R13, R4 ;  /* 0x000000040d047221 */ /* 0x000fc40000000100 */
[----:B------:R-:W-:Y:S01]  /*08d0*/  FADD R5, -R6, R5 ;  /* 0x0000000506057221 */ /* 0x000fe20000000100 */
[----:B------:R-:W-:Y:S02]  /*08e0*/  SEL R0, R0, RZ, !P0 ;  /* 0x000000ff00007207 */ /* 0x000fe40004000000 */
[----:B------:R-:W-:-:S03]  /*08f0*/  SEL R3, R3, RZ, !P0 ;  /* 0x000000ff03037207 */ /* 0x000fc60004000000 */
[----:B------:R-:W-:Y:S01]  /*0900*/  FFMA R4, R4, R0, R13 ;  /* 0x0000000004047223 */ /* 0x000fe2000000000d */
[----:B------:R-:W-:Y:S01]  /*0910*/  @P0 SEL R4, R8, RZ, P1 ;  /* 0x000000ff08040207 */ /* 0x000fe20000800000 */
[----:B------:R-:W-:Y:S01]  /*0920*/  FFMA R5, R5, R3, R6 ;  /* 0x0000000305057223 */ /* 0x000fe20000000006 */
[----:B------:R-:W-:-:S05]  /*0930*/  @P0 SEL R5, R9, RZ, P1 ;  /* 0x000000ff09050207 */ /* 0x000fca0000800000 */
[----:B------:R-:W-:Y:S01]  /*0940*/  STG.E.64 desc[UR4][R10.64], R4 ;  /* 0x000000040a007986 */ /* 0x000fe2000c101b04 */
[----:B------:R-:W-:Y:S05]  /*0950*/  EXIT ;  /* 0x000000000000794d */ /* 0x000fea0003800000 */
.L_x_0:
[----:B------:R-:W-:-:S00]  /*0960*/  BRA `(.L_x_0) ;  /* 0xfffffffc00fc7947 */ /* 0x000fc0000383ffff */
[----:B------:R-:W-:-:S00]  /*0970*/  NOP ;  /* 0x0000000000007918 */ /* 0x000fc00000000000 */
        /* <DEDUP_REMOVED lines=8> */
.L_x_1:


//--------------------- .nv.constant0.triton_poi_fused_cat_79 --------------------------
	.section	.nv.constant0.triton_poi_fused_cat_79,"a",@progbits
	.sectionflags	@""
	.align	4
.nv.constant0.triton_poi_fused_cat_79:
	.zero		604
